	.headerflags	@"EF_CUDA_TEXMODE_UNIFIED EF_CUDA_64BIT_ADDRESS EF_CUDA_ACCELERATORS EF_CUDA_SM90 EF_CUDA_VIRTUAL_SM(EF_CUDA_SM90)"
	.elftype	@"ET_EXEC"


//--------------------- .nv.info                  --------------------------
	.section	.nv.info,"",@"SHT_CUDA_INFO"
	.align	4


	//----- nvinfo : EIATTR_REGCOUNT
	.align		4
        /*0000*/ 	.byte	0x04, 0x2f
        /*0002*/ 	.short	(.L_3 - .L_2)
	.align		4
.L_2:
        /*0004*/ 	.word	index@(triton_poi_fused__native_batch_norm_legit_no_training_mean_relu_26)
        /*0008*/ 	.word	0x00000020


	//----- nvinfo : EIATTR_MIN_STACK_SIZE
	.align		4
.L_3:
        /*000c*/ 	.byte	0x04, 0x12
        /*000e*/ 	.short	(.L_5 - .L_4)
	.align		4
.L_4:
        /*0010*/ 	.word	index@(triton_poi_fused__native_batch_norm_legit_no_training_mean_relu_26)
        /*0014*/ 	.word	0x00000000


	//----- nvinfo : EIATTR_FRAME_SIZE
	.align		4
.L_5:
        /*0018*/ 	.byte	0x04, 0x11
        /*001a*/ 	.short	(.L_7 - .L_6)
	.align		4
.L_6:
        /*001c*/ 	.word	index@(triton_poi_fused__native_batch_norm_legit_no_training_mean_relu_26)
        /*0020*/ 	.word	0x00000000


	//----- nvinfo : EIATTR_MIN_STACK_SIZE
	.align		4
.L_7:
        /*0024*/ 	.byte	0x04, 0x12
        /*0026*/ 	.short	(.L_9 - .L_8)
	.align		4
.L_8:
        /*0028*/ 	.word	index@(triton_poi_fused__native_batch_norm_legit_no_training_mean_relu_26)
        /*002c*/ 	.word	0x00000000
.L_9:


//--------------------- .nv.info.triton_poi_fused__native_batch_norm_legit_no_training_mean_relu_26 --------------------------
	.section	.nv.info.triton_poi_fused__native_batch_norm_legit_no_training_mean_relu_26,"",@"SHT_CUDA_INFO"
	.sectionflags	@""
	.align	4


	//----- nvinfo : EIATTR_CUDA_API_VERSION
	.align		4
        /*0000*/ 	.byte	0x04, 0x37
        /*0002*/ 	.short	(.L_11 - .L_10)
.L_10:
        /*0004*/ 	.word	0x0000007c


	//----- nvinfo : EIATTR_KPARAM_INFO
	.align		4
.L_11:
        /*0008*/ 	.byte	0x04, 0x17
        /*000a*/ 	.short	(.L_13 - .L_12)
.L_12:
        /*000c*/ 	.word	0x00000000
        /*0010*/ 	.short	0x0006
        /*0012*/ 	.short	0x0030
        /*0014*/ 	.byte	0x00, 0xf0, 0x11, 0x00


	//----- nvinfo : EIATTR_KPARAM_INFO
	.align		4
.L_13:
        /*0018*/ 	.byte	0x04, 0x17
        /*001a*/ 	.short	(.L_15 - .L_14)
.L_14:
        /*001c*/ 	.word	0x00000000
        /*0020*/ 	.short	0x0005
        /*0022*/ 	.short	0x0028
        /*0024*/ 	.byte	0x00, 0xf4, 0x21, 0x00


	//----- nvinfo : EIATTR_KPARAM_INFO
	.align		4
.L_15:
        /*0028*/ 	.byte	0x04, 0x17
        /*002a*/ 	.short	(.L_17 - .L_16)
.L_16:
        /*002c*/ 	.word	0x00000000
        /*0030*/ 	.short	0x0004
        /*0032*/ 	.short	0x0020
        /*0034*/ 	.byte	0x00, 0xf4, 0x21, 0x00


	//----- nvinfo : EIATTR_KPARAM_INFO
	.align		4
.L_17:
        /*0038*/ 	.byte	0x04, 0x17
        /*003a*/ 	.short	(.L_19 - .L_18)
.L_18:
        /*003c*/ 	.word	0x00000000
        /*0040*/ 	.short	0x0003
        /*0042*/ 	.short	0x0018
        /*0044*/ 	.byte	0x00, 0xf4, 0x21, 0x00


	//----- nvinfo : EIATTR_KPARAM_INFO
	.align		4
.L_19:
        /*0048*/ 	.byte	0x04, 0x17
        /*004a*/ 	.short	(.L_21 - .L_20)
.L_20:
        /*004c*/ 	.word	0x00000000
        /*0050*/ 	.short	0x0002
        /*0052*/ 	.short	0x0010
        /*0054*/ 	.byte	0x00, 0xf4, 0x21, 0x00


	//----- nvinfo : EIATTR_KPARAM_INFO
	.align		4
.L_21:
        /*0058*/ 	.byte	0x04, 0x17
        /*005a*/ 	.short	(.L_23 - .L_22)
.L_22:
        /*005c*/ 	.word	0x00000000
        /*0060*/ 	.short	0x0001
        /*0062*/ 	.short	0x0008
        /*0064*/ 	.byte	0x00, 0xf4, 0x21, 0x00


	//----- nvinfo : EIATTR_KPARAM_INFO
	.align		4
.L_23:
        /*0068*/ 	.byte	0x04, 0x17
        /*006a*/ 	.short	(.L_25 - .L_24)
.L_24:
        /*006c*/ 	.word	0x00000000
        /*0070*/ 	.short	0x0000
        /*0072*/ 	.short	0x0000
        /*0074*/ 	.byte	0x00, 0xf4, 0x21, 0x00


	//----- nvinfo : EIATTR_SPARSE_MMA_MASK
	.align		4
.L_25:
        /*0078*/ 	.byte	0x03, 0x50
        /*007a*/ 	.short	0x0000


	//----- nvinfo : EIATTR_MAXREG_COUNT
	.align		4
        /*007c*/ 	.byte	0x03, 0x1b
        /*007e*/ 	.short	0x00ff


	//----- nvinfo : EIATTR_EXIT_INSTR_OFFSETS
	.align		4
        /*0080*/ 	.byte	0x04, 0x1c
        /*0082*/ 	.short	(.L_27 - .L_26)


	//   ....[0]....
.L_26:
        /*0084*/ 	.word	0x00000720


	//   ....[1]....
        /*0088*/ 	.word	0x00000760


	//----- nvinfo : EIATTR_REQNTID
	.align		4
.L_27:
        /*008c*/ 	.byte	0x04, 0x10
        /*008e*/ 	.short	(.L_29 - .L_28)
.L_28:
        /*0090*/ 	.word	0x00000080
        /*0094*/ 	.word	0x00000001
        /*0098*/ 	.word	0x00000001


	//----- nvinfo : EIATTR_CBANK_PARAM_SIZE
	.align		4
.L_29:
        /*009c*/ 	.byte	0x03, 0x19
        /*009e*/ 	.short	0x0034


	//----- nvinfo : EIATTR_PARAM_CBANK
	.align		4
        /*00a0*/ 	.byte	0x04, 0x0a
        /*00a2*/ 	.short	(.L_31 - .L_30)
	.align		4
.L_30:
        /*00a4*/ 	.word	index@(.nv.constant0.triton_poi_fused__native_batch_norm_legit_no_training_mean_relu_26)
        /*00a8*/ 	.short	0x0210
        /*00aa*/ 	.short	0x0034


	//----- nvinfo : EIATTR_SW_WAR
	.align		4
.L_31:
        /*00ac*/ 	.byte	0x04, 0x36
        /*00ae*/ 	.short	(.L_33 - .L_32)
.L_32:
        /*00b0*/ 	.word	0x00000008
.L_33:


//--------------------- .nv.callgraph             --------------------------
	.section	.nv.callgraph,"",@"SHT_CUDA_CALLGRAPH"
	.align	4
	.sectionentsize	8
	.align		4
        /*0000*/ 	.word	0x00000000
	.align		4
        /*0004*/ 	.word	0xffffffff
	.align		4
        /*0008*/ 	.word	0x00000000
	.align		4
        /*000c*/ 	.word	0xfffffffe
	.align		4
        /*0010*/ 	.word	0x00000000
	.align		4
        /*0014*/ 	.word	0xfffffffd
	.align		4
        /*0018*/ 	.word	0x00000000
	.align		4
        /*001c*/ 	.word	0xfffffffc


//--------------------- .nv.constant4             --------------------------
	.section	.nv.constant4,"a",@progbits
	.align	8
	.align		8
.nv.constant4:
        /*0000*/ 	.dword	_$_str
	.align		8
        /*0008*/ 	.dword	_$_str_$_2


//--------------------- .text.triton_poi_fused__native_batch_norm_legit_no_training_mean_relu_26 --------------------------
	.section	.text.triton_poi_fused__native_batch_norm_legit_no_training_mean_relu_26,"ax",@progbits
	.align	128
        .global         triton_poi_fused__native_batch_norm_legit_no_training_mean_relu_26
        .type           triton_poi_fused__native_batch_norm_legit_no_training_mean_relu_26,@function
        .size           triton_poi_fused__native_batch_norm_legit_no_training_mean_relu_26,(.L_x_1 - triton_poi_fused__native_batch_norm_legit_no_training_mean_relu_26)
        .other          triton_poi_fused__native_batch_norm_legit_no_training_mean_relu_26,@"STO_CUDA_ENTRY STV_DEFAULT"
triton_poi_fused__native_batch_norm_legit_no_training_mean_relu_26:
.text.triton_poi_fused__native_batch_norm_legit_no_training_mean_relu_26:
[----:B------:R-:W0:Y:S01]  /*0000*/  LDC R1, c[0x0][0x28] ;  /* 0x00000a00ff017b82 */ /* 0x000e220000000800 */
[----:B------:R-:W1:Y:S07]  /*0010*/  S2R R0, SR_TID.X ;  /* 0x0000000000007919 */ /* 0x000e6e0000002100 */
[----:B------:R-:W2:Y:S01]  /*0020*/  LDC.64 R10, c[0x0][0x220] ;  /* 0x00008800ff0a7b82 */ /* 0x000ea20000000a00 */
[----:B------:R-:W-:Y:S01]  /*0030*/  ULDC.64 UR4, c[0x0][0x208] ;  /* 0x0000820000047ab9 */ /* 0x000fe20000000a00 */
[----:B------:R-:W3:Y:S06]  /*0040*/  S2R R3, SR_CTAID.X ;  /* 0x0000000000037919 */ /* 0x000eec0000002500 */
[----:B------:R-:W4:Y:S08]  /*0050*/  LDC.64 R24, c[0x0][0x218] ;  /* 0x00008600ff187b82 */ /* 0x000f300000000a00 */
[----:B------:R-:W5:Y:S08]  /*0060*/  LDC.64 R4, c[0x0][0x210] ;  /* 0x00008400ff047b82 */ /* 0x000f700000000a00 */
[----:B------:R-:W5:Y:S01]  /*0070*/  LDC.64 R12, c[0x0][0x228] ;  /* 0x00008a00ff0c7b82 */ /* 0x000f620000000a00 */
[----:B-1----:R-:W-:-:S07]  /*0080*/  SHF.L.U32 R0, R0, 0x1, RZ ;  /* 0x0000000100007819 */ /* 0x002fce00000006ff */
[----:B------:R-:W1:Y:S01]  /*0090*/  LDC.64 R14, c[0x0][0x230] ;  /* 0x00008c00ff0e7b82 */ /* 0x000e620000000a00 */
[----:B------:R-:W-:-:S04]  /*00a0*/  LOP3.LUT R0, R0, 0xfe, RZ, 0xc0, !PT ;  /* 0x000000fe00007812 */ /* 0x000fc800078ec0ff */
[----:B---3--:R-:W-:-:S04]  /*00b0*/  LEA R0, R3, R0, 0x8 ;  /* 0x0000000003007211 */ /* 0x008fc800078e40ff */
[C---:B------:R-:W-:Y:S01]  /*00c0*/  ISETP.GE.AND P0, PT, R0.reuse, 0x1400, PT ;  /* 0x000014000000780c */ /* 0x040fe20003f06270 */
[----:B------:R-:W-:-:S05]  /*00d0*/  IMAD.HI R2, R0, 0x66666667, RZ ;  /* 0x6666666700027827 */ /* 0x000fca00078e02ff */
[----:B------:R-:W-:-:S04]  /*00e0*/  SHF.R.U32.HI R3, RZ, 0x1f, R2 ;  /* 0x0000001fff037819 */ /* 0x000fc80000011602 */
[----:B------:R-:W-:Y:S02]  /*00f0*/  LEA.HI.SX32 R19, R2, R3, 0x17 ;  /* 0x0000000302137211 */ /* 0x000fe400078fbaff */
[----:B------:R-:W-:-:S03]  /*0100*/  CS2R R2, SRZ ;  /* 0x0000000000027805 */ /* 0x000fc6000001ff00 */
[----:B------:R-:W-:-:S04]  /*0110*/  IMAD R17, R19, -0x500, R0 ;  /* 0xfffffb0013117824 */ /* 0x000fc800078e0200 */
[----:B--2---:R-:W-:-:S05]  /*0120*/  IMAD.WIDE R10, R17, 0x4, R10 ;  /* 0x00000004110a7825 */ /* 0x004fca00078e020a */
[----:B------:R2:W3:Y:S01]  /*0130*/  @!P0 LDG.E.EL.64 R2, desc[UR4][R10.64] ;  /* 0x000000040a028981 */ /* 0x0004e2000c2e1b00 */
[----:B------:R-:W-:Y:S01]  /*0140*/  IMAD R19, R19, 0x1400, R17 ;  /* 0x0000140013137824 */ /* 0x000fe200078e0211 */
[----:B------:R-:W-:Y:S02]  /*0150*/  CS2R R6, SRZ ;  /* 0x0000000000067805 */ /* 0x000fe4000001ff00 */
[----:B------:R-:W-:Y:S01]  /*0160*/  CS2R R8, SRZ ;  /* 0x0000000000087805 */ /* 0x000fe2000001ff00 */
[----:B----4-:R-:W-:Y:S01]  /*0170*/  IMAD.WIDE R24, R17, 0x4, R24 ;  /* 0x0000000411187825 */ /* 0x010fe200078e0218 */
[----:B------:R-:W-:-:S03]  /*0180*/  IADD3 R21, R19, 0x500, RZ ;  /* 0x0000050013157810 */ /* 0x000fc60007ffe0ff */
[--C-:B-----5:R-:W-:Y:S01]  /*0190*/  IMAD.WIDE R22, R19, 0x4, R4.reuse ;  /* 0x0000000413167825 */ /* 0x120fe200078e0204 */
[----:B------:R4:W5:Y:S01]  /*01a0*/  @!P0 LDG.E.EL.64 R6, desc[UR4][R24.64] ;  /* 0x0000000418068981 */ /* 0x000962000c2e1b00 */
[----:B--2---:R-:W-:Y:S02]  /*01b0*/  CS2R R10, SRZ ;  /* 0x00000000000a7805 */ /* 0x004fe4000001ff00 */
[----:B------:R-:W-:Y:S01]  /*01c0*/  IMAD.WIDE R20, R21, 0x4, R4 ;  /* 0x0000000415147825 */ /* 0x000fe200078e0204 */
[----:B------:R2:W5:Y:S03]  /*01d0*/  @!P0 LDG.E.64 R8, desc[UR4][R22.64] ;  /* 0x0000000416088981 */ /* 0x000566000c1e1b00 */
[C---:B0-----:R-:W-:Y:S01]  /*01e0*/  IMAD.WIDE R12, R17.reuse, 0x4, R12 ;  /* 0x00000004110c7825 */ /* 0x041fe200078e020c */
[----:B------:R0:W5:Y:S03]  /*01f0*/  @!P0 LDG.E.64 R10, desc[UR4][R20.64] ;  /* 0x00000004140a8981 */ /* 0x000166000c1e1b00 */
[----:B-1----:R-:W-:Y:S01]  /*0200*/  IMAD.WIDE R26, R17, 0x4, R14 ;  /* 0x00000004111a7825 */ /* 0x002fe200078e020e */
[----:B------:R-:W-:-:S02]  /*0210*/  CS2R R16, SRZ ;  /* 0x0000000000107805 */ /* 0x000fc4000001ff00 */
[----:B------:R-:W-:Y:S02]  /*0220*/  CS2R R14, SRZ ;  /* 0x00000000000e7805 */ /* 0x000fe4000001ff00 */
[----:B------:R-:W-:Y:S02]  /*0230*/  IADD3 R29, R19, 0xa00, RZ ;  /* 0x00000a00131d7810 */ /* 0x000fe40007ffe0ff */
[----:B------:R-:W-:Y:S01]  /*0240*/  IADD3 R19, R19, 0xf00, RZ ;  /* 0x00000f0013137810 */ /* 0x000fe20007ffe0ff */
[----:B------:R1:W5:Y:S04]  /*0250*/  @!P0 LDG.E.EL.64 R16, desc[UR4][R12.64] ;  /* 0x000000040c108981 */ /* 0x000368000c2e1b00 */
[----:B------:R-:W5:Y:S01]  /*0260*/  @!P0 LDG.E.EL.64 R14, desc[UR4][R26.64] ;  /* 0x000000041a0e8981 */ /* 0x000f62000c2e1b00 */
[----:B----4-:R-:W-:-:S04]  /*0270*/  IMAD.WIDE R24, R29, 0x4, R4 ;  /* 0x000000041d187825 */ /* 0x010fc800078e0204 */
[----:B--2---:R-:W-:Y:S01]  /*0280*/  IMAD.WIDE R22, R19, 0x4, R4 ;  /* 0x0000000413167825 */ /* 0x004fe200078e0204 */
[----:B------:R-:W-:Y:S02]  /*0290*/  CS2R R4, SRZ ;  /* 0x0000000000047805 */ /* 0x000fe4000001ff00 */
[----:B------:R-:W-:-:S04]  /*02a0*/  CS2R R18, SRZ ;  /* 0x0000000000127805 */ /* 0x000fc8000001ff00 */
[----:B------:R-:W2:Y:S04]  /*02b0*/  @!P0 LDG.E.64 R4, desc[UR4][R24.64] ;  /* 0x0000000418048981 */ /* 0x000ea8000c1e1b00 */
[----:B------:R-:W4:Y:S01]  /*02c0*/  @!P0 LDG.E.64 R18, desc[UR4][R22.64] ;  /* 0x0000000416128981 */ /* 0x000f22000c1e1b00 */
[----:B0-----:R-:W-:Y:S01]  /*02d0*/  HFMA2.MMA R20, -RZ, RZ, 1.625, 0 ;  /* 0x3e800000ff147435 */ /* 0x001fe200000001ff */
[----:B---3--:R-:W-:-:S04]  /*02e0*/  FADD R2, R2, 9.9999997473787516356e-06 ;  /* 0x3727c5ac02027421 */ /* 0x008fc80000000000 */
[----:B-1----:R-:W0:Y:S01]  /*02f0*/  MUFU.SQRT R12, R2 ;  /* 0x00000002000c7308 */ /* 0x002e220000002000 */
[----:B------:R-:W-:-:S07]  /*0300*/  FADD R3, R3, 9.9999997473787516356e-06 ;  /* 0x3727c5ac03037421 */ /* 0x000fce0000000000 */
[----:B------:R-:W1:Y:S01]  /*0310*/  MUFU.SQRT R13, R3 ;  /* 0x00000003000d7308 */ /* 0x000e620000002000 */
[C---:B0-----:R-:W-:Y:S02]  /*0320*/  FSETP.GT.AND P1, PT, R12.reuse, 8.50705917302346158658e+37, PT ;  /* 0x7e8000000c00780b */ /* 0x041fe40003f24000 */
[----:B------:R-:W-:-:S11]  /*0330*/  FSETP.GEU.AND P3, PT, R12, 1.175494350822287508e-38, PT ;  /* 0x008000000c00780b */ /* 0x000fd60003f6e000 */
[----:B------:R-:W-:Y:S01]  /*0340*/  @P1 FMUL R12, R12, 0.25 ;  /* 0x3e8000000c0c1820 */ /* 0x000fe20000400000 */
[----:B-1----:R-:W-:-:S03]  /*0350*/  FSETP.GT.AND P2, PT, R13, 8.50705917302346158658e+37, PT ;  /* 0x7e8000000d00780b */ /* 0x002fc60003f44000 */
[----:B------:R-:W-:Y:S01]  /*0360*/  @!P3 FMUL R12, R12, 16777216 ;  /* 0x4b8000000c0cb820 */ /* 0x000fe20000400000 */
[----:B------:R-:W-:Y:S02]  /*0370*/  FSEL R21, R20, 1, P1 ;  /* 0x3f80000014157808 */ /* 0x000fe40000800000 */
[----:B------:R-:W-:-:S03]  /*0380*/  FSETP.GEU.AND P1, PT, R13, 1.175494350822287508e-38, PT ;  /* 0x008000000d00780b */ /* 0x000fc60003f2e000 */
[----:B------:R-:W0:Y:S01]  /*0390*/  MUFU.RCP R12, R12 ;  /* 0x0000000c000c7308 */ /* 0x000e220000001000 */
[----:B------:R-:W-:-:S03]  /*03a0*/  @!P3 FMUL R21, R21, 16777216 ;  /* 0x4b8000001515b820 */ /* 0x000fc60000400000 */
[----:B------:R-:W-:Y:S01]  /*03b0*/  @P2 FMUL R13, R13, 0.25 ;  /* 0x3e8000000d0d2820 */ /* 0x000fe20000400000 */
[----:B-----5:R-:W-:-:S05]  /*03c0*/  FADD R3, -R6, R8 ;  /* 0x0000000806037221 */ /* 0x020fca0000000100 */
[----:B------:R-:W-:Y:S01]  /*03d0*/  @!P1 FMUL R13, R13, 16777216 ;  /* 0x4b8000000d0d9820 */ /* 0x000fe20000400000 */
[----:B0-----:R-:W-:Y:S01]  /*03e0*/  FMUL R2, R12, R21 ;  /* 0x000000150c027220 */ /* 0x001fe20000400000 */
[----:B------:R-:W-:-:S04]  /*03f0*/  FADD R21, R10, -R6 ;  /* 0x800000060a157221 */ /* 0x000fc80000000000 */
[----:B------:R-:W0:Y:S01]  /*0400*/  MUFU.RCP R13, R13 ;  /* 0x0000000d000d7308 */ /* 0x000e220000001000 */
[C---:B------:R-:W-:Y:S01]  /*0410*/  FMUL R3, R2.reuse, R3 ;  /* 0x0000000302037220 */ /* 0x040fe20000400000 */
[----:B------:R-:W-:Y:S01]  /*0420*/  FMUL R21, R2, R21 ;  /* 0x0000001502157220 */ /* 0x000fe20000400000 */
[----:B------:R-:W-:Y:S02]  /*0430*/  FSEL R8, R20, 1, P2 ;  /* 0x3f80000014087808 */ /* 0x000fe40001000000 */
[-CC-:B------:R-:W-:Y:S01]  /*0440*/  FFMA R3, R3, R16.reuse, R14.reuse ;  /* 0x0000001003037223 */ /* 0x180fe2000000000e */
[----:B------:R-:W-:Y:S02]  /*0450*/  FFMA R21, R21, R16, R14 ;  /* 0x0000001015157223 */ /* 0x000fe4000000000e */
[----:B------:R-:W-:Y:S02]  /*0460*/  @!P1 FMUL R8, R8, 16777216 ;  /* 0x4b80000008089820 */ /* 0x000fe40000400000 */
[----:B------:R-:W-:-:S02]  /*0470*/  FSETP.GEU.AND P3, PT, R3, RZ, PT ;  /* 0x000000ff0300720b */ /* 0x000fc40003f6e000 */
[----:B------:R-:W-:Y:S02]  /*0480*/  FSETP.GEU.AND P2, PT, R21, RZ, PT ;  /* 0x000000ff1500720b */ /* 0x000fe40003f4e000 */
[----:B------:R-:W-:Y:S02]  /*0490*/  FSEL R3, R3, RZ, P3 ;  /* 0x000000ff03037208 */ /* 0x000fe40001800000 */
[----:B------:R-:W-:Y:S01]  /*04a0*/  FSEL R10, R21, RZ, P2 ;  /* 0x000000ff150a7208 */ /* 0x000fe20001000000 */
[----:B0-----:R-:W-:Y:S01]  /*04b0*/  FMUL R8, R13, R8 ;  /* 0x000000080d087220 */ /* 0x001fe20000400000 */
[----:B------:R-:W-:Y:S01]  /*04c0*/  FADD R9, -R7, R9 ;  /* 0x0000000907097221 */ /* 0x000fe20000000100 */
[--C-:B------:R-:W-:Y:S01]  /*04d0*/  FADD R11, R11, -R7.reuse ;  /* 0x800000070b0b7221 */ /* 0x100fe20000000000 */
[--C-:B--2---:R-:W-:Y:S01]  /*04e0*/  FADD R5, R5, -R7.reuse ;  /* 0x8000000705057221 */ /* 0x104fe20000000000 */
[----:B------:R-:W-:Y:S01]  /*04f0*/  FADD R13, R4, -R6 ;  /* 0x80000006040d7221 */ /* 0x000fe20000000000 */
[----:B------:R-:W-:Y:S01]  /*0500*/  FADD R3, R3, R10 ;  /* 0x0000000a03037221 */ /* 0x000fe20000000000 */
[----:B----4-:R-:W-:Y:S01]  /*0510*/  FADD R21, R18, -R6 ;  /* 0x8000000612157221 */ /* 0x010fe20000000000 */
[C---:B------:R-:W-:Y:S01]  /*0520*/  FMUL R12, R8.reuse, R9 ;  /* 0x00000009080c7220 */ /* 0x040fe20000400000 */
[C---:B------:R-:W-:Y:S01]  /*0530*/  FMUL R10, R8.reuse, R11 ;  /* 0x0000000b080a7220 */ /* 0x040fe20000400000 */
[----:B------:R-:W-:Y:S01]  /*0540*/  FMUL R6, R8, R5 ;  /* 0x0000000508067220 */ /* 0x000fe20000400000 */
[----:B------:R-:W-:Y:S01]  /*0550*/  FMUL R13, R2, R13 ;  /* 0x0000000d020d7220 */ /* 0x000fe20000400000 */
[----:B------:R-:W0:Y:S01]  /*0560*/  LDC.64 R4, c[0x0][0x238] ;  /* 0x00008e00ff047b82 */ /* 0x000e220000000a00 */
[----:B------:R-:W-:Y:S01]  /*0570*/  FADD R19, R19, -R7 ;  /* 0x8000000713137221 */ /* 0x000fe20000000000 */
[-CC-:B------:R-:W-:Y:S01]  /*0580*/  FFMA R12, R12, R17.reuse, R15.reuse ;  /* 0x000000110c0c7223 */ /* 0x180fe2000000000f */
[--C-:B------:R-:W-:Y:S01]  /*0590*/  FFMA R10, R10, R17, R15.reuse ;  /* 0x000000110a0a7223 */ /* 0x100fe2000000000f */
[----:B------:R-:W-:Y:S01]  /*05a0*/  FFMA R13, R13, R16, R14 ;  /* 0x000000100d0d7223 */ /* 0x000fe2000000000e */
[----:B------:R-:W-:Y:S01]  /*05b0*/  FMUL R8, R8, R19 ;  /* 0x0000001308087220 */ /* 0x000fe20000400000 */
[----:B------:R-:W-:Y:S01]  /*05c0*/  FMUL R21, R2, R21 ;  /* 0x0000001502157220 */ /* 0x000fe20000400000 */
[----:B------:R-:W-:Y:S01]  /*05d0*/  FFMA R6, R6, R17, R15 ;  /* 0x0000001106067223 */ /* 0x000fe2000000000f */
[----:B------:R-:W-:-:S02]  /*05e0*/  FSETP.GEU.AND P4, PT, R12, RZ, PT ;  /* 0x000000ff0c00720b */ /* 0x000fc40003f8e000 */
[----:B------:R-:W-:Y:S01]  /*05f0*/  FSETP.GEU.AND P3, PT, R10, RZ, PT ;  /* 0x000000ff0a00720b */ /* 0x000fe20003f6e000 */
[----:B------:R-:W-:Y:S01]  /*0600*/  FFMA R21, R21, R16, R14 ;  /* 0x0000001015157223 */ /* 0x000fe2000000000e */
[C---:B------:R-:W-:Y:S01]  /*0610*/  FSETP.GEU.AND P2, PT, R13.reuse, RZ, PT ;  /* 0x000000ff0d00720b */ /* 0x040fe20003f4e000 */
[----:B------:R-:W-:Y:S01]  /*0620*/  FFMA R8, R8, R17, R15 ;  /* 0x0000001108087223 */ /* 0x000fe2000000000f */
[----:B------:R-:W-:Y:S02]  /*0630*/  FSETP.GEU.AND P1, PT, R6, RZ, PT ;  /* 0x000000ff0600720b */ /* 0x000fe40003f2e000 */
[----:B------:R-:W-:Y:S02]  /*0640*/  FSEL R12, R12, RZ, P4 ;  /* 0x000000ff0c0c7208 */ /* 0x000fe40002000000 */
[----:B------:R-:W-:Y:S02]  /*0650*/  FSEL R7, R10, RZ, P3 ;  /* 0x000000ff0a077208 */ /* 0x000fe40001800000 */
[----:B------:R-:W-:-:S02]  /*0660*/  FSEL R2, R13, RZ, P2 ;  /* 0x000000ff0d027208 */ /* 0x000fc40001000000 */
[----:B------:R-:W-:Y:S01]  /*0670*/  FSETP.GEU.AND P3, PT, R21, RZ, PT ;  /* 0x000000ff1500720b */ /* 0x000fe20003f6e000 */
[----:B------:R-:W-:Y:S01]  /*0680*/  FADD R7, R12, R7 ;  /* 0x000000070c077221 */ /* 0x000fe20000000000 */
[----:B------:R-:W-:Y:S02]  /*0690*/  FSETP.GEU.AND P2, PT, R8, RZ, PT ;  /* 0x000000ff0800720b */ /* 0x000fe40003f4e000 */
[----:B------:R-:W-:Y:S01]  /*06a0*/  FSEL R6, R6, RZ, P1 ;  /* 0x000000ff06067208 */ /* 0x000fe20000800000 */
[----:B------:R-:W-:Y:S01]  /*06b0*/  FADD R2, R3, R2 ;  /* 0x0000000203027221 */ /* 0x000fe20000000000 */
[----:B------:R-:W-:Y:S02]  /*06c0*/  FSEL R21, R21, RZ, P3 ;  /* 0x000000ff15157208 */ /* 0x000fe40001800000 */
[----:B------:R-:W-:Y:S01]  /*06d0*/  FSEL R3, R8, RZ, P2 ;  /* 0x000000ff08037208 */ /* 0x000fe20001000000 */
[----:B------:R-:W-:Y:S01]  /*06e0*/  FADD R6, R7, R6 ;  /* 0x0000000607067221 */ /* 0x000fe20000000000 */
[----:B0-----:R-:W-:-:S04]  /*06f0*/  IMAD.WIDE R4, R0, 0x4, R4 ;  /* 0x0000000400047825 */ /* 0x001fc800078e0204 */
[----:B------:R-:W-:Y:S01]  /*0700*/  FADD R2, R2, R21 ;  /* 0x0000001502027221 */ /* 0x000fe20000000000 */
[----:B------:R-:W-:Y:S01]  /*0710*/  FADD R3, R6, R3 ;  /* 0x0000000306037221 */ /* 0x000fe20000000000 */
[----:B------:R-:W-:Y:S06]  /*0720*/  @P0 EXIT ;  /* 0x000000000000094d */ /* 0x000fec0003800000 */
[----:B------:R-:W-:Y:S01]  /*0730*/  FMUL R2, R2, 0.25 ;  /* 0x3e80000002027820 */ /* 0x000fe20000400000 */
[----:B------:R-:W-:-:S05]  /*0740*/  FMUL R3, R3, 0.25 ;  /* 0x3e80000003037820 */ /* 0x000fca0000400000 */
[----:B------:R-:W-:Y:S01]  /*0750*/  STG.E.64 desc[UR4][R4.64], R2 ;  /* 0x0000000204007986 */ /* 0x000fe2000c101b04 */
[----:B------:R-:W-:Y:S05]  /*0760*/  EXIT ;  /* 0x000000000000794d */ /* 0x000fea0003800000 */
.L_x_0:
[----:B------:R-:W-:-:S00]  /*0770*/  BRA `(.L_x_0) ;  /* 0xfffffffc00fc7947 */ /* 0x000fc0000383ffff */
[----:B------:R-:W-:-:S00]  /*0780*/  NOP ;  /* 0x0000000000007918 */ /* 0x000fc00000000000 */
[----:B------:R-:W-:-:S00]  /*0790*/  NOP ;  /* 0x0000000000007918 */ /* 0x000fc00000000000 */
[----:B------:R-:W-:-:S00]  /*07a0*/  NOP ;  /* 0x0000000000007918 */ /* 0x000fc00000000000 */
[----:B------:R-:W-:-:S00]  /*07b0*/  NOP ;  /* 0x0000000000007918 */ /* 0x000fc00000000000 */
[----:B------:R-:W-:-:S00]  /*07c0*/  NOP ;  /* 0x0000000000007918 */ /* 0x000fc00000000000 */
[----:B------:R-:W-:-:S00]  /*07d0*/  NOP ;  /* 0x0000000000007918 */ /* 0x000fc00000000000 */
[----:B------:R-:W-:-:S00]  /*07e0*/  NOP ;  /* 0x0000000000007918 */ /* 0x000fc00000000000 */
[----:B------:R-:W-:-:S00]  /*07f0*/  NOP ;  /* 0x0000000000007918 */ /* 0x000fc00000000000 */
.L_x_1:


//--------------------- .nv.global.init           --------------------------
	.section	.nv.global.init,"aw",@progbits
.nv.global.init:
	.type		_$_str,@object
	.size		_$_str,(_$_str_$_2 - _$_str)
_$_str:
        /*0000*/ 	.byte	0x5f, 0x5f, 0x43, 0x55, 0x44, 0x41, 0x5f, 0x46, 0x54, 0x5a, 0x00
	.type		_$_str_$_2,@object
	.size		_$_str_$_2,(.L_1 - _$_str_$_2)
_$_str_$_2:
        /*000b*/ 	.byte	0x5f, 0x5f, 0x43, 0x55, 0x44, 0x41, 0x5f, 0x50, 0x52, 0x45, 0x43, 0x5f, 0x53, 0x51, 0x52, 0x54
        /*001b*/ 	.byte	0x00
.L_1:


//--------------------- .nv.constant0.triton_poi_fused__native_batch_norm_legit_no_training_mean_relu_26 --------------------------
	.section	.nv.constant0.triton_poi_fused__native_batch_norm_legit_no_training_mean_relu_26,"a",@progbits
	.sectionflags	@""
	.align	4
.nv.constant0.triton_poi_fused__native_batch_norm_legit_no_training_mean_relu_26:
	.zero		580
